//
// Generated by NVIDIA NVVM Compiler
//
// Compiler Build ID: CL-36424714
// Cuda compilation tools, release 13.0, V13.0.88
// Based on NVVM 20.0.0
//

.version 9.0
.target sm_100
.address_size 64

	// .globl	_Z13helloGPUWorldv
.extern .func  (.param .b32 func_retval0) vprintf
(
	.param .b64 vprintf_param_0,
	.param .b64 vprintf_param_1
)
;
.global .align 1 .b8 $str[22] = {72, 101, 108, 108, 111, 44, 32, 71, 80, 85, 32, 87, 111, 114, 108, 100, 33, 32, 37, 100, 10};

.visible .entry _Z13helloGPUWorldv()
{
	.local .align 8 .b8 	__local_depot0[8];
	.reg .b64 	%SP;
	.reg .b64 	%SPL;
	.reg .b32 	%r<4>;
	.reg .b64 	%rd<5>;

	mov.u64 	%SPL, __local_depot0;
	cvta.local.u64 	%SP, %SPL;
	add.u64 	%rd1, %SP, 0;
	add.u64 	%rd2, %SPL, 0;
	mov.u32 	%r1, %tid.x;
	st.local.u32 	[%rd2], %r1;
	mov.u64 	%rd3, $str;
	cvta.global.u64 	%rd4, %rd3;
	{ // callseq 0, 0
	.param .b64 param0;
	st.param.b64 	[param0], %rd4;
	.param .b64 param1;
	st.param.b64 	[param1], %rd1;
	.param .b32 retval0;
	call.uni (retval0), 
	vprintf, 
	(
	param0, 
	param1
	);
	ld.param.b32 	%r2, [retval0];
	} // callseq 0
	ret;

}


// ===== COMPILED SASS (sm_100) =====

	.target	sm_100

	.elftype	@"ET_EXEC"


//--------------------- .note.nv.tkinfo           --------------------------
	.section	.note.nv.tkinfo,"",@"SHT_NOTE"
	.sectionflags	@"SHF_NOTE_NV_TKINFO"
	.tkinfo
        /*0018*/ 	.word	0x00000002
        /*0030*/ 	.string	""
        /*0030*/ 	.string	"ptxas"
        /*0030*/ 	.string	"Cuda compilation tools, release 13.0, V13.0.88"
        /*0030*/ 	.string	"Build cuda_13.0.r13.0/compiler.36424714_0"
        /*0030*/ 	.string	"-arch sm_100 -m 64 "



//--------------------- .note.nv.cuinfo           --------------------------
	.section	.note.nv.cuinfo,"",@"SHT_NOTE"
	.sectionflags	@"SHF_NOTE_NV_CUINFO"
        /*0018*/ 	.short	0x0002
        /*001a*/ 	.short	0x0064
        /*001c*/ 	.short	0x0082
	.zero		2


//--------------------- .nv.info                  --------------------------
	.section	.nv.info,"",@"SHT_CUDA_INFO"
	.align	4


	//----- nvinfo : EIATTR_REGCOUNT
	.align		4
        /*0000*/ 	.byte	0x04, 0x2f
        /*0002*/ 	.short	(.L_2 - .L_1)
	.align		4
.L_1:
        /*0004*/ 	.word	index@(_Z13helloGPUWorldv)
        /*0008*/ 	.word	0x00000018


	//----- nvinfo : EIATTR_FRAME_SIZE
	.align		4
.L_2:
        /*000c*/ 	.byte	0x04, 0x11
        /*000e*/ 	.short	(.L_4 - .L_3)
	.align		4
.L_3:
        /*0010*/ 	.word	index@(_Z13helloGPUWorldv)
        /*0014*/ 	.word	0x00000008


	//----- nvinfo : EIATTR_MIN_STACK_SIZE
	.align		4
.L_4:
        /*0018*/ 	.byte	0x04, 0x12
        /*001a*/ 	.short	(.L_6 - .L_5)
	.align		4
.L_5:
        /*001c*/ 	.word	index@(_Z13helloGPUWorldv)
        /*0020*/ 	.word	0x00000008
.L_6:


//--------------------- .nv.compat                --------------------------
	.section	.nv.compat,"",@"SHT_CUDA_COMPAT_INFO"
	.align	4
        /*0000*/ 	.byte	0x02, 0x09, 0x00, 0x00, 0x02, 0x02, 0x01, 0x00, 0x02, 0x05, 0x05, 0x00, 0x03, 0x07, 0x01, 0x01
        /*0010*/ 	.byte	0x02, 0x03, 0x00, 0x00, 0x02, 0x06, 0x01, 0x00, 0x04, 0x0b, 0x08, 0x00, 0x09, 0x00, 0x00, 0x00
        /*0020*/ 	.byte	0x00, 0x00, 0x00, 0x00


//--------------------- .nv.info._Z13helloGPUWorldv --------------------------
	.section	.nv.info._Z13helloGPUWorldv,"",@"SHT_CUDA_INFO"
	.sectionflags	@""
	.align	4


	//----- nvinfo : EIATTR_CUDA_API_VERSION
	.align		4
        /*0000*/ 	.byte	0x04, 0x37
        /*0002*/ 	.short	(.L_8 - .L_7)
.L_7:
        /*0004*/ 	.word	0x00000082


	//----- nvinfo : EIATTR_SPARSE_MMA_MASK
	.align		4
.L_8:
        /*0008*/ 	.byte	0x03, 0x50
        /*000a*/ 	.short	0x0000


	//----- nvinfo : EIATTR_MAXREG_COUNT
	.align		4
        /*000c*/ 	.byte	0x03, 0x1b
        /*000e*/ 	.short	0x00ff


	//----- nvinfo : EIATTR_EXTERNS
	.align		4
        /*0010*/ 	.byte	0x04, 0x0f
        /*0012*/ 	.short	(.L_10 - .L_9)


	//   ....[0]....
	.align		4
.L_9:
        /*0014*/ 	.word	index@(vprintf)


	//----- nvinfo : EIATTR_MERCURY_ISA_VERSION
	.align		4
.L_10:
        /*0018*/ 	.byte	0x03, 0x5f
        /*001a*/ 	.short	0x0101


	//----- nvinfo : EIATTR_VRC_CTA_INIT_COUNT
	.align		4
        /*001c*/ 	.byte	0x02, 0x4a
	.zero		1
	.zero		1


	//----- nvinfo : EIATTR_SYSCALL_OFFSETS
	.align		4
        /*0020*/ 	.byte	0x04, 0x46
        /*0022*/ 	.short	(.L_12 - .L_11)


	//   ....[0]....
.L_11:
        /*0024*/ 	.word	0x000000e0


	//----- nvinfo : EIATTR_EXIT_INSTR_OFFSETS
	.align		4
.L_12:
        /*0028*/ 	.byte	0x04, 0x1c
        /*002a*/ 	.short	(.L_14 - .L_13)


	//   ....[0]....
.L_13:
        /*002c*/ 	.word	0x000000f0


	//----- nvinfo : EIATTR_SW_WAR
	.align		4
.L_14:
        /*0030*/ 	.byte	0x04, 0x36
        /*0032*/ 	.short	(.L_16 - .L_15)
.L_15:
        /*0034*/ 	.word	0x00000008
.L_16:


//--------------------- .nv.callgraph             --------------------------
	.section	.nv.callgraph,"",@"SHT_CUDA_CALLGRAPH"
	.align	4
	.sectionentsize	8
	.align		4
        /*0000*/ 	.word	0x00000000
	.align		4
        /*0004*/ 	.word	0xffffffff
	.align		4
        /*0008*/ 	.word	index@(_Z13helloGPUWorldv)
	.align		4
        /*000c*/ 	.word	index@(vprintf)
	.align		4
        /*0010*/ 	.word	0x00000000
	.align		4
        /*0014*/ 	.word	0xfffffffe
	.align		4
        /*0018*/ 	.word	0x00000000
	.align		4
        /*001c*/ 	.word	0xfffffffd
	.align		4
        /*0020*/ 	.word	0x00000000
	.align		4
        /*0024*/ 	.word	0xfffffffc


//--------------------- .nv.constant4             --------------------------
	.section	.nv.constant4,"a",@progbits
	.align	8
	.align		8
.nv.constant4:
        /*0000*/ 	.dword	vprintf
	.align		8
        /*0008*/ 	.dword	$str


//--------------------- .text._Z13helloGPUWorldv  --------------------------
	.section	.text._Z13helloGPUWorldv,"ax",@progbits
	.align	128
        .global         _Z13helloGPUWorldv
        .type           _Z13helloGPUWorldv,@function
        .size           _Z13helloGPUWorldv,(.L_x_2 - _Z13helloGPUWorldv)
        .other          _Z13helloGPUWorldv,@"STO_CUDA_ENTRY STV_DEFAULT"
_Z13helloGPUWorldv:
.text._Z13helloGPUWorldv:
[----:B------:R-:W0:Y:S01]  /*0000*/  LDC R1, c[0x0][0x37c] ;  /* 0x0000df00ff017b82 */ /* 0x000e220000000800 */
[----:B------:R-:W1:Y:S01]  /*0010*/  S2R R8, SR_TID.X ;  /* 0x0000000000087919 */ /* 0x000e620000002100 */
[----:B0-----:R-:W-:Y:S01]  /*0020*/  VIADD R1, R1, 0xfffffff8 ;  /* 0xfffffff801017836 */ /* 0x001fe20000000000 */
[----:B------:R-:W-:Y:S01]  /*0030*/  MOV R0, 0x0 ;  /* 0x0000000000007802 */ /* 0x000fe20000000f00 */
[----:B------:R-:W0:Y:S04]  /*0040*/  LDCU UR4, c[0x0][0x2f8] ;  /* 0x00005f00ff0477ac */ /* 0x000e280008000800 */
[----:B------:R2:W3:Y:S01]  /*0050*/  LDC.64 R2, c[0x4][R0] ;  /* 0x0100000000027b82 */ /* 0x0004e20000000a00 */
[----:B------:R-:W4:Y:S01]  /*0060*/  LDCU.64 UR6, c[0x4][0x8] ;  /* 0x01000100ff0677ac */ /* 0x000f220008000a00 */
[----:B------:R-:W5:Y:S01]  /*0070*/  LDCU UR5, c[0x0][0x2fc] ;  /* 0x00005f80ff0577ac */ /* 0x000f620008000800 */
[----:B0-----:R-:W-:Y:S01]  /*0080*/  IADD3 R6, P0, PT, R1, UR4, RZ ;  /* 0x0000000401067c10 */ /* 0x001fe2000ff1e0ff */
[----:B----4-:R-:W-:Y:S01]  /*0090*/  IMAD.U32 R4, RZ, RZ, UR6 ;  /* 0x00000006ff047e24 */ /* 0x010fe2000f8e00ff */
[----:B------:R-:W-:-:S03]  /*00a0*/  MOV R5, UR7 ;  /* 0x0000000700057c02 */ /* 0x000fc60008000f00 */
[----:B-----5:R-:W-:Y:S01]  /*00b0*/  IMAD.X R7, RZ, RZ, UR5, P0 ;  /* 0x00000005ff077e24 */ /* 0x020fe200080e06ff */
[----:B-1----:R2:W-:Y:S07]  /*00c0*/  STL [R1], R8 ;  /* 0x0000000801007387 */ /* 0x0025ee0000100800 */
[----:B------:R-:W-:-:S07]  /*00d0*/  LEPC R20, `(.L_x_0) ;  /* 0x000000001014794e */ /* 0x000fce0000000000 */
[----:B--23--:R-:W-:Y:S05]  /*00e0*/  CALL.ABS.NOINC R2 ;  /* 0x0000000002007343 */ /* 0x00cfea0003c00000 */
.L_x_0:
[----:B------:R-:W-:Y:S05]  /*00f0*/  EXIT ;  /* 0x000000000000794d */ /* 0x000fea0003800000 */
.L_x_1:
[----:B------:R-:W-:-:S00]  /*0100*/  BRA `(.L_x_1) ;  /* 0xfffffffc00fc7947 */ /* 0x000fc0000383ffff */
[----:B------:R-:W-:-:S00]  /*0110*/  NOP ;  /* 0x0000000000007918 */ /* 0x000fc00000000000 */
        /* <DEDUP_REMOVED lines=14> */
.L_x_2:


//--------------------- .nv.global.init           --------------------------
	.section	.nv.global.init,"aw",@progbits
.nv.global.init:
	.type		$str,@object
	.size		$str,(.L_0 - $str)
$str:
        /*0000*/ 	.byte	0x48, 0x65, 0x6c, 0x6c, 0x6f, 0x2c, 0x20, 0x47, 0x50, 0x55, 0x20, 0x57, 0x6f, 0x72, 0x6c, 0x64
        /*0010*/ 	.byte	0x21, 0x20, 0x25, 0x64, 0x0a, 0x00
.L_0:


//--------------------- .nv.shared.reserved.0     --------------------------
	.section	.nv.shared.reserved.0,"aw",@nobits
	.weak		__nv_reservedSMEM_offset_0_alias
	.size		__nv_reservedSMEM_offset_0_alias, 0, 64
	.other		__nv_reservedSMEM_offset_0_alias,@"STO_CUDA_RESERVED_SHARED STV_DEFAULT"
__nv_reservedSMEM_offset_0_alias:
	.zero		0
	.zero		64


//--------------------- .nv.constant0._Z13helloGPUWorldv --------------------------
	.section	.nv.constant0._Z13helloGPUWorldv,"a",@progbits
	.sectionflags	@""
	.align	4
.nv.constant0._Z13helloGPUWorldv:
	.zero		896


//--------------------- SYMBOLS --------------------------

	.type		.nv.reservedSmem.offset0,@object
	.size		.nv.reservedSmem.offset0,0x4
	.type		vprintf,@function
